//
// Generated by NVIDIA NVVM Compiler
//
// Compiler Build ID: CL-36424714
// Cuda compilation tools, release 13.0, V13.0.88
// Based on NVVM 20.0.0
//

.version 9.0
.target sm_100
.address_size 64

	// .globl	_Z11test_kernelILi256ELi32ELi8ELi8EEvPiS0_iiiii

.visible .entry _Z11test_kernelILi256ELi32ELi8ELi8EEvPiS0_iiiii(
	.param .u64 .ptr .align 1 _Z11test_kernelILi256ELi32ELi8ELi8EEvPiS0_iiiii_param_0,
	.param .u64 .ptr .align 1 _Z11test_kernelILi256ELi32ELi8ELi8EEvPiS0_iiiii_param_1,
	.param .u32 _Z11test_kernelILi256ELi32ELi8ELi8EEvPiS0_iiiii_param_2,
	.param .u32 _Z11test_kernelILi256ELi32ELi8ELi8EEvPiS0_iiiii_param_3,
	.param .u32 _Z11test_kernelILi256ELi32ELi8ELi8EEvPiS0_iiiii_param_4,
	.param .u32 _Z11test_kernelILi256ELi32ELi8ELi8EEvPiS0_iiiii_param_5,
	.param .u32 _Z11test_kernelILi256ELi32ELi8ELi8EEvPiS0_iiiii_param_6
)
{
	.reg .pred 	%p<10>;
	.reg .b32 	%r<64>;
	.reg .b64 	%rd<25>;

	ld.param.u64 	%rd2, [_Z11test_kernelILi256ELi32ELi8ELi8EEvPiS0_iiiii_param_0];
	ld.param.u64 	%rd3, [_Z11test_kernelILi256ELi32ELi8ELi8EEvPiS0_iiiii_param_1];
	ld.param.u32 	%r21, [_Z11test_kernelILi256ELi32ELi8ELi8EEvPiS0_iiiii_param_2];
	ld.param.u32 	%r22, [_Z11test_kernelILi256ELi32ELi8ELi8EEvPiS0_iiiii_param_3];
	ld.param.u32 	%r23, [_Z11test_kernelILi256ELi32ELi8ELi8EEvPiS0_iiiii_param_5];
	ld.param.u32 	%r20, [_Z11test_kernelILi256ELi32ELi8ELi8EEvPiS0_iiiii_param_6];
	cvta.to.global.u64 	%rd1, %rd3;
	cvta.to.global.u64 	%rd4, %rd2;
	mov.u32 	%r1, %tid.x;
	and.b32  	%r24, %r1, 7;
	shr.u32 	%r25, %r1, 3;
	sub.s32 	%r26, %r25, %r21;
	sub.s32 	%r27, %r24, %r22;
	mad.lo.s32 	%r59, %r23, %r26, %r27;
	mul.wide.u32 	%rd5, %r1, 4;
	add.s64 	%rd6, %rd4, %rd5;
	st.global.u32 	[%rd6], %r59;
	setp.lt.s32 	%p1, %r20, 1;
	@%p1 bra 	$L__BB0_12;
	and.b32  	%r3, %r20, 7;
	setp.lt.u32 	%p2, %r20, 8;
	mov.b32 	%r60, 0;
	@%p2 bra 	$L__BB0_4;
	and.b32  	%r60, %r20, 2147483640;
	mov.b32 	%r56, 0;
$L__BB0_3:
	.pragma "nounroll";
	add.s32 	%r30, %r59, 8;
	shl.b32 	%r31, %r56, 8;
	add.s32 	%r32, %r31, %r1;
	mul.wide.u32 	%rd7, %r32, 4;
	add.s64 	%rd8, %rd1, %rd7;
	st.global.u32 	[%rd8], %r30;
	add.s32 	%r33, %r59, 16;
	st.global.u32 	[%rd8+1024], %r33;
	add.s32 	%r34, %r59, 24;
	st.global.u32 	[%rd8+2048], %r34;
	add.s32 	%r35, %r59, 32;
	st.global.u32 	[%rd8+3072], %r35;
	add.s32 	%r36, %r59, 40;
	add.s32 	%r37, %r32, 1024;
	mul.wide.u32 	%rd9, %r37, 4;
	add.s64 	%rd10, %rd1, %rd9;
	st.global.u32 	[%rd10], %r36;
	add.s32 	%r38, %r59, 48;
	add.s32 	%r39, %r32, 1280;
	mul.wide.u32 	%rd11, %r39, 4;
	add.s64 	%rd12, %rd1, %rd11;
	st.global.u32 	[%rd12], %r38;
	add.s32 	%r40, %r59, 56;
	add.s32 	%r41, %r32, 1536;
	mul.wide.u32 	%rd13, %r41, 4;
	add.s64 	%rd14, %rd1, %rd13;
	st.global.u32 	[%rd14], %r40;
	add.s32 	%r59, %r59, 64;
	add.s32 	%r42, %r32, 1792;
	mul.wide.u32 	%rd15, %r42, 4;
	add.s64 	%rd16, %rd1, %rd15;
	st.global.u32 	[%rd16], %r59;
	add.s32 	%r56, %r56, 8;
	setp.ne.s32 	%p3, %r56, %r60;
	@%p3 bra 	$L__BB0_3;
$L__BB0_4:
	setp.eq.s32 	%p4, %r3, 0;
	@%p4 bra 	$L__BB0_12;
	and.b32  	%r11, %r20, 3;
	setp.lt.u32 	%p5, %r3, 4;
	@%p5 bra 	$L__BB0_7;
	add.s32 	%r43, %r59, 8;
	shl.b32 	%r44, %r60, 8;
	add.s32 	%r45, %r44, %r1;
	mul.wide.u32 	%rd17, %r45, 4;
	add.s64 	%rd18, %rd1, %rd17;
	st.global.u32 	[%rd18], %r43;
	add.s32 	%r46, %r59, 16;
	st.global.u32 	[%rd18+1024], %r46;
	add.s32 	%r47, %r59, 24;
	st.global.u32 	[%rd18+2048], %r47;
	add.s32 	%r59, %r59, 32;
	st.global.u32 	[%rd18+3072], %r59;
	add.s32 	%r60, %r60, 4;
$L__BB0_7:
	setp.eq.s32 	%p6, %r11, 0;
	@%p6 bra 	$L__BB0_12;
	setp.eq.s32 	%p7, %r11, 1;
	@%p7 bra 	$L__BB0_10;
	add.s32 	%r48, %r59, 8;
	shl.b32 	%r49, %r60, 8;
	add.s32 	%r50, %r49, %r1;
	mul.wide.u32 	%rd19, %r50, 4;
	add.s64 	%rd20, %rd1, %rd19;
	st.global.u32 	[%rd20], %r48;
	add.s32 	%r59, %r59, 16;
	add.s32 	%r51, %r50, 256;
	mul.wide.u32 	%rd21, %r51, 4;
	add.s64 	%rd22, %rd1, %rd21;
	st.global.u32 	[%rd22], %r59;
	add.s32 	%r60, %r60, 2;
$L__BB0_10:
	and.b32  	%r52, %r20, 1;
	setp.eq.b32 	%p8, %r52, 1;
	not.pred 	%p9, %p8;
	@%p9 bra 	$L__BB0_12;
	add.s32 	%r53, %r59, 8;
	shl.b32 	%r54, %r60, 8;
	add.s32 	%r55, %r54, %r1;
	mul.wide.u32 	%rd23, %r55, 4;
	add.s64 	%rd24, %rd1, %rd23;
	st.global.u32 	[%rd24], %r53;
$L__BB0_12:
	ret;

}


// ===== COMPILED SASS (sm_100) =====

	.target	sm_100

	.elftype	@"ET_EXEC"


//--------------------- .note.nv.tkinfo           --------------------------
	.section	.note.nv.tkinfo,"",@"SHT_NOTE"
	.sectionflags	@"SHF_NOTE_NV_TKINFO"
	.tkinfo
        /*0018*/ 	.word	0x00000002
        /*0030*/ 	.string	""
        /*0030*/ 	.string	"ptxas"
        /*0030*/ 	.string	"Cuda compilation tools, release 13.0, V13.0.88"
        /*0030*/ 	.string	"Build cuda_13.0.r13.0/compiler.36424714_0"
        /*0030*/ 	.string	"-arch sm_100 -m 64 "



//--------------------- .note.nv.cuinfo           --------------------------
	.section	.note.nv.cuinfo,"",@"SHT_NOTE"
	.sectionflags	@"SHF_NOTE_NV_CUINFO"
        /*0018*/ 	.short	0x0002
        /*001a*/ 	.short	0x0064
        /*001c*/ 	.short	0x0082
	.zero		2


//--------------------- .nv.info                  --------------------------
	.section	.nv.info,"",@"SHT_CUDA_INFO"
	.align	4


	//----- nvinfo : EIATTR_REGCOUNT
	.align		4
        /*0000*/ 	.byte	0x04, 0x2f
        /*0002*/ 	.short	(.L_1 - .L_0)
	.align		4
.L_0:
        /*0004*/ 	.word	index@(_Z11test_kernelILi256ELi32ELi8ELi8EEvPiS0_iiiii)
        /*0008*/ 	.word	0x00000020


	//----- nvinfo : EIATTR_FRAME_SIZE
	.align		4
.L_1:
        /*000c*/ 	.byte	0x04, 0x11
        /*000e*/ 	.short	(.L_3 - .L_2)
	.align		4
.L_2:
        /*0010*/ 	.word	index@(_Z11test_kernelILi256ELi32ELi8ELi8EEvPiS0_iiiii)
        /*0014*/ 	.word	0x00000000


	//----- nvinfo : EIATTR_MIN_STACK_SIZE
	.align		4
.L_3:
        /*0018*/ 	.byte	0x04, 0x12
        /*001a*/ 	.short	(.L_5 - .L_4)
	.align		4
.L_4:
        /*001c*/ 	.word	index@(_Z11test_kernelILi256ELi32ELi8ELi8EEvPiS0_iiiii)
        /*0020*/ 	.word	0x00000000
.L_5:


//--------------------- .nv.compat                --------------------------
	.section	.nv.compat,"",@"SHT_CUDA_COMPAT_INFO"
	.align	4
        /*0000*/ 	.byte	0x02, 0x09, 0x00, 0x00, 0x02, 0x02, 0x01, 0x00, 0x02, 0x05, 0x05, 0x00, 0x03, 0x07, 0x01, 0x01
        /*0010*/ 	.byte	0x02, 0x03, 0x00, 0x00, 0x02, 0x06, 0x01, 0x00, 0x04, 0x0b, 0x08, 0x00, 0x09, 0x00, 0x00, 0x00
        /*0020*/ 	.byte	0x00, 0x00, 0x00, 0x00


//--------------------- .nv.info._Z11test_kernelILi256ELi32ELi8ELi8EEvPiS0_iiiii --------------------------
	.section	.nv.info._Z11test_kernelILi256ELi32ELi8ELi8EEvPiS0_iiiii,"",@"SHT_CUDA_INFO"
	.sectionflags	@""
	.align	4


	//----- nvinfo : EIATTR_CUDA_API_VERSION
	.align		4
        /*0000*/ 	.byte	0x04, 0x37
        /*0002*/ 	.short	(.L_7 - .L_6)
.L_6:
        /*0004*/ 	.word	0x00000082


	//----- nvinfo : EIATTR_KPARAM_INFO
	.align		4
.L_7:
        /*0008*/ 	.byte	0x04, 0x17
        /*000a*/ 	.short	(.L_9 - .L_8)
.L_8:
        /*000c*/ 	.word	0x00000000
        /*0010*/ 	.short	0x0006
        /*0012*/ 	.short	0x0020
        /*0014*/ 	.byte	0x00, 0xf0, 0x11, 0x00


	//----- nvinfo : EIATTR_KPARAM_INFO
	.align		4
.L_9:
        /*0018*/ 	.byte	0x04, 0x17
        /*001a*/ 	.short	(.L_11 - .L_10)
.L_10:
        /*001c*/ 	.word	0x00000000
        /*0020*/ 	.short	0x0005
        /*0022*/ 	.short	0x001c
        /*0024*/ 	.byte	0x00, 0xf0, 0x11, 0x00


	//----- nvinfo : EIATTR_KPARAM_INFO
	.align		4
.L_11:
        /*0028*/ 	.byte	0x04, 0x17
        /*002a*/ 	.short	(.L_13 - .L_12)
.L_12:
        /*002c*/ 	.word	0x00000000
        /*0030*/ 	.short	0x0004
        /*0032*/ 	.short	0x0018
        /*0034*/ 	.byte	0x00, 0xf0, 0x11, 0x00


	//----- nvinfo : EIATTR_KPARAM_INFO
	.align		4
.L_13:
        /*0038*/ 	.byte	0x04, 0x17
        /*003a*/ 	.short	(.L_15 - .L_14)
.L_14:
        /*003c*/ 	.word	0x00000000
        /*0040*/ 	.short	0x0003
        /*0042*/ 	.short	0x0014
        /*0044*/ 	.byte	0x00, 0xf0, 0x11, 0x00


	//----- nvinfo : EIATTR_KPARAM_INFO
	.align		4
.L_15:
        /*0048*/ 	.byte	0x04, 0x17
        /*004a*/ 	.short	(.L_17 - .L_16)
.L_16:
        /*004c*/ 	.word	0x00000000
        /*0050*/ 	.short	0x0002
        /*0052*/ 	.short	0x0010
        /*0054*/ 	.byte	0x00, 0xf0, 0x11, 0x00


	//----- nvinfo : EIATTR_KPARAM_INFO
	.align		4
.L_17:
        /*0058*/ 	.byte	0x04, 0x17
        /*005a*/ 	.short	(.L_19 - .L_18)
.L_18:
        /*005c*/ 	.word	0x00000000
        /*0060*/ 	.short	0x0001
        /*0062*/ 	.short	0x0008
        /*0064*/ 	.byte	0x00, 0xf5, 0x21, 0x00


	//----- nvinfo : EIATTR_KPARAM_INFO
	.align		4
.L_19:
        /*0068*/ 	.byte	0x04, 0x17
        /*006a*/ 	.short	(.L_21 - .L_20)
.L_20:
        /*006c*/ 	.word	0x00000000
        /*0070*/ 	.short	0x0000
        /*0072*/ 	.short	0x0000
        /*0074*/ 	.byte	0x00, 0xf5, 0x21, 0x00


	//----- nvinfo : EIATTR_SPARSE_MMA_MASK
	.align		4
.L_21:
        /*0078*/ 	.byte	0x03, 0x50
        /*007a*/ 	.short	0x0000


	//----- nvinfo : EIATTR_MAXREG_COUNT
	.align		4
        /*007c*/ 	.byte	0x03, 0x1b
        /*007e*/ 	.short	0x00ff


	//----- nvinfo : EIATTR_MERCURY_ISA_VERSION
	.align		4
        /*0080*/ 	.byte	0x03, 0x5f
        /*0082*/ 	.short	0x0101


	//----- nvinfo : EIATTR_VRC_CTA_INIT_COUNT
	.align		4
        /*0084*/ 	.byte	0x02, 0x4a
	.zero		1
	.zero		1


	//----- nvinfo : EIATTR_EXIT_INSTR_OFFSETS
	.align		4
        /*0088*/ 	.byte	0x04, 0x1c
        /*008a*/ 	.short	(.L_23 - .L_22)


	//   ....[0]....
.L_22:
        /*008c*/ 	.word	0x000000e0


	//   ....[1]....
        /*0090*/ 	.word	0x00000340


	//   ....[2]....
        /*0094*/ 	.word	0x00000450


	//   ....[3]....
        /*0098*/ 	.word	0x00000540


	//   ....[4]....
        /*009c*/ 	.word	0x000005a0


	//----- nvinfo : EIATTR_CBANK_PARAM_SIZE
	.align		4
.L_23:
        /*00a0*/ 	.byte	0x03, 0x19
        /*00a2*/ 	.short	0x0024


	//----- nvinfo : EIATTR_PARAM_CBANK
	.align		4
        /*00a4*/ 	.byte	0x04, 0x0a
        /*00a6*/ 	.short	(.L_25 - .L_24)
	.align		4
.L_24:
        /*00a8*/ 	.word	index@(.nv.constant0._Z11test_kernelILi256ELi32ELi8ELi8EEvPiS0_iiiii)
        /*00ac*/ 	.short	0x0380
        /*00ae*/ 	.short	0x0024


	//----- nvinfo : EIATTR_SW_WAR
	.align		4
.L_25:
        /*00b0*/ 	.byte	0x04, 0x36
        /*00b2*/ 	.short	(.L_27 - .L_26)
.L_26:
        /*00b4*/ 	.word	0x00000008
.L_27:


//--------------------- .nv.callgraph             --------------------------
	.section	.nv.callgraph,"",@"SHT_CUDA_CALLGRAPH"
	.align	4
	.sectionentsize	8
	.align		4
        /*0000*/ 	.word	0x00000000
	.align		4
        /*0004*/ 	.word	0xffffffff
	.align		4
        /*0008*/ 	.word	0x00000000
	.align		4
        /*000c*/ 	.word	0xfffffffe
	.align		4
        /*0010*/ 	.word	0x00000000
	.align		4
        /*0014*/ 	.word	0xfffffffd
	.align		4
        /*0018*/ 	.word	0x00000000
	.align		4
        /*001c*/ 	.word	0xfffffffc


//--------------------- .text._Z11test_kernelILi256ELi32ELi8ELi8EEvPiS0_iiiii --------------------------
	.section	.text._Z11test_kernelILi256ELi32ELi8ELi8EEvPiS0_iiiii,"ax",@progbits
	.align	128
        .global         _Z11test_kernelILi256ELi32ELi8ELi8EEvPiS0_iiiii
        .type           _Z11test_kernelILi256ELi32ELi8ELi8EEvPiS0_iiiii,@function
        .size           _Z11test_kernelILi256ELi32ELi8ELi8EEvPiS0_iiiii,(.L_x_5 - _Z11test_kernelILi256ELi32ELi8ELi8EEvPiS0_iiiii)
        .other          _Z11test_kernelILi256ELi32ELi8ELi8EEvPiS0_iiiii,@"STO_CUDA_ENTRY STV_DEFAULT"
_Z11test_kernelILi256ELi32ELi8ELi8EEvPiS0_iiiii:
.text._Z11test_kernelILi256ELi32ELi8ELi8EEvPiS0_iiiii:
[----:B------:R-:W-:Y:S01]  /*0000*/  LDC R1, c[0x0][0x37c] ;  /* 0x0000df00ff017b82 */ /* 0x000fe20000000800 */
[----:B------:R-:W0:Y:S07]  /*0010*/  S2R R0, SR_TID.X ;  /* 0x0000000000007919 */ /* 0x000e2e0000002100 */
[----:B------:R-:W1:Y:S01]  /*0020*/  LDC R2, c[0x0][0x3a0] ;  /* 0x0000e800ff027b82 */ /* 0x000e620000000800 */
[----:B------:R-:W2:Y:S01]  /*0030*/  LDCU.64 UR6, c[0x0][0x390] ;  /* 0x00007200ff0677ac */ /* 0x000ea20008000a00 */
[----:B------:R-:W3:Y:S06]  /*0040*/  LDCU UR8, c[0x0][0x39c] ;  /* 0x00007380ff0877ac */ /* 0x000eec0008000800 */
[----:B------:R-:W4:Y:S01]  /*0050*/  LDC.64 R4, c[0x0][0x380] ;  /* 0x0000e000ff047b82 */ /* 0x000f220000000a00 */
[----:B------:R-:W5:Y:S01]  /*0060*/  LDCU.64 UR4, c[0x0][0x358] ;  /* 0x00006b00ff0477ac */ /* 0x000f620008000a00 */
[----:B-1----:R-:W-:-:S02]  /*0070*/  ISETP.GE.AND P0, PT, R2, 0x1, PT ;  /* 0x000000010200780c */ /* 0x002fc40003f06270 */
[C---:B0-----:R-:W-:Y:S01]  /*0080*/  LOP3.LUT R3, R0.reuse, 0x7, RZ, 0xc0, !PT ;  /* 0x0000000700037812 */ /* 0x041fe200078ec0ff */
[C---:B----4-:R-:W-:Y:S01]  /*0090*/  IMAD.WIDE.U32 R4, R0.reuse, 0x4, R4 ;  /* 0x0000000400047825 */ /* 0x050fe200078e0004 */
[----:B--2---:R-:W-:-:S03]  /*00a0*/  LEA.HI R6, R0, -UR6, RZ, 0x1d ;  /* 0x8000000600067c11 */ /* 0x004fc6000f8fe8ff */
[----:B------:R-:W-:-:S04]  /*00b0*/  VIADD R3, R3, -UR7 ;  /* 0x8000000703037c36 */ /* 0x000fc80008000000 */
[----:B---3--:R-:W-:-:S05]  /*00c0*/  IMAD R3, R6, UR8, R3 ;  /* 0x0000000806037c24 */ /* 0x008fca000f8e0203 */
[----:B-----5:R0:W-:Y:S01]  /*00d0*/  STG.E desc[UR4][R4.64], R3 ;  /* 0x0000000304007986 */ /* 0x0201e2000c101904 */
[----:B------:R-:W-:Y:S05]  /*00e0*/  @!P0 EXIT ;  /* 0x000000000000894d */ /* 0x000fea0003800000 */
[C---:B------:R-:W-:Y:S01]  /*00f0*/  ISETP.GE.U32.AND P1, PT, R2.reuse, 0x8, PT ;  /* 0x000000080200780c */ /* 0x040fe20003f26070 */
[----:B0-----:R-:W-:Y:S01]  /*0100*/  IMAD.MOV.U32 R5, RZ, RZ, RZ ;  /* 0x000000ffff057224 */ /* 0x001fe200078e00ff */
[----:B------:R-:W-:-:S04]  /*0110*/  LOP3.LUT R18, R2, 0x7, RZ, 0xc0, !PT ;  /* 0x0000000702127812 */ /* 0x000fc800078ec0ff */
[----:B------:R-:W-:-:S07]  /*0120*/  ISETP.NE.AND P0, PT, R18, RZ, PT ;  /* 0x000000ff1200720c */ /* 0x000fce0003f05270 */
[----:B------:R-:W-:Y:S06]  /*0130*/  @!P1 BRA `(.L_x_0) ;  /* 0x0000000000809947 */ /* 0x000fec0003800000 */
[----:B------:R-:W0:Y:S01]  /*0140*/  LDC.64 R6, c[0x0][0x388] ;  /* 0x0000e200ff067b82 */ /* 0x000e220000000a00 */
[----:B------:R-:W-:Y:S01]  /*0150*/  HFMA2 R4, -RZ, RZ, 0, 0 ;  /* 0x00000000ff047431 */ /* 0x000fe200000001ff */
[----:B------:R-:W-:-:S07]  /*0160*/  LOP3.LUT R5, R2, 0x7ffffff8, RZ, 0xc0, !PT ;  /* 0x7ffffff802057812 */ /* 0x000fce00078ec0ff */
.L_x_1:
[C---:B---3--:R-:W-:Y:S01]  /*0170*/  IMAD R13, R4.reuse, 0x100, R0 ;  /* 0x00000100040d7824 */ /* 0x048fe200078e0200 */
[----:B------:R-:W-:Y:S01]  /*0180*/  IADD3 R4, PT, PT, R4, 0x8, RZ ;  /* 0x0000000804047810 */ /* 0x000fe20007ffe0ff */
[C---:B------:R-:W-:Y:S01]  /*0190*/  VIADD R15, R3.reuse, 0x10 ;  /* 0x00000010030f7836 */ /* 0x040fe20000000000 */
[----:B------:R-:W-:Y:S01]  /*01a0*/  IADD3 R11, PT, PT, R3, 0x8, RZ ;  /* 0x00000008030b7810 */ /* 0x000fe20007ffe0ff */
[C-C-:B0-----:R-:W-:Y:S01]  /*01b0*/  IMAD.WIDE.U32 R8, R13.reuse, 0x4, R6.reuse ;  /* 0x000000040d087825 */ /* 0x141fe200078e0006 */
[C---:B------:R-:W-:Y:S02]  /*01c0*/  IADD3 R27, PT, PT, R13.reuse, 0x500, RZ ;  /* 0x000005000d1b7810 */ /* 0x040fe40007ffe0ff */
[----:B------:R-:W-:Y:S01]  /*01d0*/  ISETP.NE.AND P1, PT, R4, R5, PT ;  /* 0x000000050400720c */ /* 0x000fe20003f25270 */
[----:B------:R-:W-:Y:S01]  /*01e0*/  VIADD R23, R13, 0x400 ;  /* 0x000004000d177836 */ /* 0x000fe20000000000 */
[----:B------:R-:W-:Y:S01]  /*01f0*/  IADD3 R17, PT, PT, R3, 0x18, RZ ;  /* 0x0000001803117810 */ /* 0x000fe20007ffe0ff */
[C---:B------:R-:W-:Y:S01]  /*0200*/  VIADD R14, R13.reuse, 0x600 ;  /* 0x000006000d0e7836 */ /* 0x040fe20000000000 */
[----:B------:R-:W-:Y:S01]  /*0210*/  IADD3 R16, PT, PT, R13, 0x700, RZ ;  /* 0x000007000d107810 */ /* 0x000fe20007ffe0ff */
[----:B------:R0:W-:Y:S01]  /*0220*/  STG.E desc[UR4][R8.64], R11 ;  /* 0x0000000b08007986 */ /* 0x0001e2000c101904 */
[C---:B------:R-:W-:Y:S01]  /*0230*/  VIADD R19, R3.reuse, 0x20 ;  /* 0x0000002003137836 */ /* 0x040fe20000000000 */
[C---:B------:R-:W-:Y:S01]  /*0240*/  IADD3 R21, PT, PT, R3.reuse, 0x28, RZ ;  /* 0x0000002803157810 */ /* 0x040fe20007ffe0ff */
[----:B------:R-:W-:Y:S01]  /*0250*/  VIADD R25, R3, 0x30 ;  /* 0x0000003003197836 */ /* 0x000fe20000000000 */
[----:B------:R1:W-:Y:S01]  /*0260*/  STG.E desc[UR4][R8.64+0x400], R15 ;  /* 0x0004000f08007986 */ /* 0x0003e2000c101904 */
[----:B------:R-:W-:Y:S01]  /*0270*/  IMAD.WIDE.U32 R12, R27, 0x4, R6 ;  /* 0x000000041b0c7825 */ /* 0x000fe200078e0006 */
[----:B------:R-:W-:-:S02]  /*0280*/  IADD3 R29, PT, PT, R3, 0x38, RZ ;  /* 0x00000038031d7810 */ /* 0x000fc40007ffe0ff */
[----:B------:R2:W-:Y:S01]  /*0290*/  STG.E desc[UR4][R8.64+0x800], R17 ;  /* 0x0008001108007986 */ /* 0x0005e2000c101904 */
[----:B------:R-:W-:Y:S02]  /*02a0*/  VIADD R3, R3, 0x40 ;  /* 0x0000004003037836 */ /* 0x000fe40000000000 */
[--C-:B0-----:R-:W-:Y:S01]  /*02b0*/  IMAD.WIDE.U32 R10, R23, 0x4, R6.reuse ;  /* 0x00000004170a7825 */ /* 0x101fe200078e0006 */
[----:B------:R3:W-:Y:S03]  /*02c0*/  STG.E desc[UR4][R8.64+0xc00], R19 ;  /* 0x000c001308007986 */ /* 0x0007e6000c101904 */
[--C-:B-1----:R-:W-:Y:S01]  /*02d0*/  IMAD.WIDE.U32 R14, R14, 0x4, R6.reuse ;  /* 0x000000040e0e7825 */ /* 0x102fe200078e0006 */
[----:B------:R3:W-:Y:S03]  /*02e0*/  STG.E desc[UR4][R10.64], R21 ;  /* 0x000000150a007986 */ /* 0x0007e6000c101904 */
[----:B--2---:R-:W-:Y:S01]  /*02f0*/  IMAD.WIDE.U32 R16, R16, 0x4, R6 ;  /* 0x0000000410107825 */ /* 0x004fe200078e0006 */
[----:B------:R3:W-:Y:S04]  /*0300*/  STG.E desc[UR4][R12.64], R25 ;  /* 0x000000190c007986 */ /* 0x0007e8000c101904 */
[----:B------:R3:W-:Y:S04]  /*0310*/  STG.E desc[UR4][R14.64], R29 ;  /* 0x0000001d0e007986 */ /* 0x0007e8000c101904 */
[----:B------:R3:W-:Y:S01]  /*0320*/  STG.E desc[UR4][R16.64], R3 ;  /* 0x0000000310007986 */ /* 0x0007e2000c101904 */
[----:B------:R-:W-:Y:S05]  /*0330*/  @P1 BRA `(.L_x_1) ;  /* 0xfffffffc008c1947 */ /* 0x000fea000383ffff */
.L_x_0:
[----:B------:R-:W-:Y:S05]  /*0340*/  @!P0 EXIT ;  /* 0x000000000000894d */ /* 0x000fea0003800000 */
[----:B------:R-:W-:Y:S02]  /*0350*/  ISETP.GE.U32.AND P0, PT, R18, 0x4, PT ;  /* 0x000000041200780c */ /* 0x000fe40003f06070 */
[----:B------:R-:W-:-:S04]  /*0360*/  LOP3.LUT R4, R2, 0x3, RZ, 0xc0, !PT ;  /* 0x0000000302047812 */ /* 0x000fc800078ec0ff */
[----:B------:R-:W-:-:S07]  /*0370*/  ISETP.NE.AND P1, PT, R4, RZ, PT ;  /* 0x000000ff0400720c */ /* 0x000fce0003f25270 */
[----:B------:R-:W-:Y:S06]  /*0380*/  @!P0 BRA `(.L_x_2) ;  /* 0x0000000000308947 */ /* 0x000fec0003800000 */
[----:B------:R-:W0:Y:S01]  /*0390*/  LDC.64 R6, c[0x0][0x388] ;  /* 0x0000e200ff067b82 */ /* 0x000e220000000a00 */
[----:B---3--:R-:W-:Y:S01]  /*03a0*/  IMAD R11, R5, 0x100, R0 ;  /* 0x00000100050b7824 */ /* 0x008fe200078e0200 */
[C---:B------:R-:W-:Y:S02]  /*03b0*/  IADD3 R9, PT, PT, R3.reuse, 0x8, RZ ;  /* 0x0000000803097810 */ /* 0x040fe40007ffe0ff */
[----:B------:R-:W-:Y:S02]  /*03c0*/  IADD3 R13, PT, PT, R3, 0x18, RZ ;  /* 0x00000018030d7810 */ /* 0x000fe40007ffe0ff */
[----:B------:R-:W-:Y:S01]  /*03d0*/  IADD3 R5, PT, PT, R5, 0x4, RZ ;  /* 0x0000000405057810 */ /* 0x000fe20007ffe0ff */
[----:B0-----:R-:W-:-:S04]  /*03e0*/  IMAD.WIDE.U32 R6, R11, 0x4, R6 ;  /* 0x000000040b067825 */ /* 0x001fc800078e0006 */
[C---:B------:R-:W-:Y:S01]  /*03f0*/  VIADD R11, R3.reuse, 0x10 ;  /* 0x00000010030b7836 */ /* 0x040fe20000000000 */
[----:B------:R0:W-:Y:S01]  /*0400*/  STG.E desc[UR4][R6.64], R9 ;  /* 0x0000000906007986 */ /* 0x0001e2000c101904 */
[----:B------:R-:W-:-:S03]  /*0410*/  VIADD R3, R3, 0x20 ;  /* 0x0000002003037836 */ /* 0x000fc60000000000 */
[----:B------:R0:W-:Y:S04]  /*0420*/  STG.E desc[UR4][R6.64+0x400], R11 ;  /* 0x0004000b06007986 */ /* 0x0001e8000c101904 */
[----:B------:R0:W-:Y:S04]  /*0430*/  STG.E desc[UR4][R6.64+0x800], R13 ;  /* 0x0008000d06007986 */ /* 0x0001e8000c101904 */
[----:B------:R0:W-:Y:S02]  /*0440*/  STG.E desc[UR4][R6.64+0xc00], R3 ;  /* 0x000c000306007986 */ /* 0x0001e4000c101904 */
.L_x_2:
[----:B------:R-:W-:Y:S05]  /*0450*/  @!P1 EXIT ;  /* 0x000000000000994d */ /* 0x000fea0003800000 */
[----:B------:R-:W-:Y:S02]  /*0460*/  ISETP.NE.AND P0, PT, R4, 0x1, PT ;  /* 0x000000010400780c */ /* 0x000fe40003f05270 */
[----:B------:R-:W-:-:S04]  /*0470*/  LOP3.LUT R2, R2, 0x1, RZ, 0xc0, !PT ;  /* 0x0000000102027812 */ /* 0x000fc800078ec0ff */
[----:B------:R-:W-:-:S07]  /*0480*/  ISETP.NE.U32.AND P1, PT, R2, 0x1, PT ;  /* 0x000000010200780c */ /* 0x000fce0003f25070 */
[----:B------:R-:W-:Y:S06]  /*0490*/  @!P0 BRA `(.L_x_3) ;  /* 0x0000000000288947 */ /* 0x000fec0003800000 */
[----:B0-----:R-:W0:Y:S01]  /*04a0*/  LDC.64 R6, c[0x0][0x388] ;  /* 0x0000e200ff067b82 */ /* 0x001e220000000a00 */
[----:B---3--:R-:W-:Y:S02]  /*04b0*/  IMAD R9, R5, 0x100, R0 ;  /* 0x0000010005097824 */ /* 0x008fe400078e0200 */
[C---:B------:R-:W-:Y:S01]  /*04c0*/  VIADD R13, R3.reuse, 0x8 ;  /* 0x00000008030d7836 */ /* 0x040fe20000000000 */
[----:B------:R-:W-:Y:S01]  /*04d0*/  IADD3 R3, PT, PT, R3, 0x10, RZ ;  /* 0x0000001003037810 */ /* 0x000fe20007ffe0ff */
[----:B------:R-:W-:Y:S01]  /*04e0*/  VIADD R5, R5, 0x2 ;  /* 0x0000000205057836 */ /* 0x000fe20000000000 */
[C---:B------:R-:W-:Y:S01]  /*04f0*/  IADD3 R11, PT, PT, R9.reuse, 0x100, RZ ;  /* 0x00000100090b7810 */ /* 0x040fe20007ffe0ff */
[----:B0-----:R-:W-:-:S04]  /*0500*/  IMAD.WIDE.U32 R8, R9, 0x4, R6 ;  /* 0x0000000409087825 */ /* 0x001fc800078e0006 */
[----:B------:R-:W-:Y:S01]  /*0510*/  IMAD.WIDE.U32 R6, R11, 0x4, R6 ;  /* 0x000000040b067825 */ /* 0x000fe200078e0006 */
[----:B------:R1:W-:Y:S04]  /*0520*/  STG.E desc[UR4][R8.64], R13 ;  /* 0x0000000d08007986 */ /* 0x0003e8000c101904 */
[----:B------:R1:W-:Y:S02]  /*0530*/  STG.E desc[UR4][R6.64], R3 ;  /* 0x0000000306007986 */ /* 0x0003e4000c101904 */
.L_x_3:
[----:B------:R-:W-:Y:S05]  /*0540*/  @P1 EXIT ;  /* 0x000000000000194d */ /* 0x000fea0003800000 */
[----:B01----:R-:W0:Y:S01]  /*0550*/  LDC.64 R6, c[0x0][0x388] ;  /* 0x0000e200ff067b82 */ /* 0x003e220000000a00 */
[----:B---3--:R-:W-:Y:S01]  /*0560*/  LEA R9, R5, R0, 0x8 ;  /* 0x0000000005097211 */ /* 0x008fe200078e40ff */
[----:B------:R-:W-:-:S04]  /*0570*/  VIADD R5, R3, 0x8 ;  /* 0x0000000803057836 */ /* 0x000fc80000000000 */
[----:B0-----:R-:W-:-:S05]  /*0580*/  IMAD.WIDE.U32 R2, R9, 0x4, R6 ;  /* 0x0000000409027825 */ /* 0x001fca00078e0006 */
[----:B------:R-:W-:Y:S01]  /*0590*/  STG.E desc[UR4][R2.64], R5 ;  /* 0x0000000502007986 */ /* 0x000fe2000c101904 */
[----:B------:R-:W-:Y:S05]  /*05a0*/  EXIT ;  /* 0x000000000000794d */ /* 0x000fea0003800000 */
.L_x_4:
[----:B------:R-:W-:-:S00]  /*05b0*/  BRA `(.L_x_4) ;  /* 0xfffffffc00fc7947 */ /* 0x000fc0000383ffff */
[----:B------:R-:W-:-:S00]  /*05c0*/  NOP ;  /* 0x0000000000007918 */ /* 0x000fc00000000000 */
        /* <DEDUP_REMOVED lines=11> */
.L_x_5:


//--------------------- .nv.shared.reserved.0     --------------------------
	.section	.nv.shared.reserved.0,"aw",@nobits
	.weak		__nv_reservedSMEM_offset_0_alias
	.size		__nv_reservedSMEM_offset_0_alias, 0, 64
	.other		__nv_reservedSMEM_offset_0_alias,@"STO_CUDA_RESERVED_SHARED STV_DEFAULT"
__nv_reservedSMEM_offset_0_alias:
	.zero		0
	.zero		64


//--------------------- .nv.constant0._Z11test_kernelILi256ELi32ELi8ELi8EEvPiS0_iiiii --------------------------
	.section	.nv.constant0._Z11test_kernelILi256ELi32ELi8ELi8EEvPiS0_iiiii,"a",@progbits
	.sectionflags	@""
	.align	4
.nv.constant0._Z11test_kernelILi256ELi32ELi8ELi8EEvPiS0_iiiii:
	.zero		932


//--------------------- SYMBOLS --------------------------

	.type		.nv.reservedSmem.offset0,@object
	.size		.nv.reservedSmem.offset0,0x4
